	.headerflags	@"EF_CUDA_TEXMODE_UNIFIED EF_CUDA_64BIT_ADDRESS EF_CUDA_ACCELERATORS EF_CUDA_SM90 EF_CUDA_VIRTUAL_SM(EF_CUDA_SM90)"
	.elftype	@"ET_EXEC"


//--------------------- .nv.info                  --------------------------
	.section	.nv.info,"",@"SHT_CUDA_INFO"
	.align	4


	//----- nvinfo : EIATTR_REGCOUNT
	.align		4
        /*0000*/ 	.byte	0x04, 0x2f
        /*0002*/ 	.short	(.L_2 - .L_1)
	.align		4
.L_1:
        /*0004*/ 	.word	index@(triton_per_fused__native_batch_norm_legit_relu_9)
        /*0008*/ 	.word	0x00000019


	//----- nvinfo : EIATTR_MIN_STACK_SIZE
	.align		4
.L_2:
        /*000c*/ 	.byte	0x04, 0x12
        /*000e*/ 	.short	(.L_4 - .L_3)
	.align		4
.L_3:
        /*0010*/ 	.word	index@(triton_per_fused__native_batch_norm_legit_relu_9)
        /*0014*/ 	.word	0x00000000


	//----- nvinfo : EIATTR_FRAME_SIZE
	.align		4
.L_4:
        /*0018*/ 	.byte	0x04, 0x11
        /*001a*/ 	.short	(.L_6 - .L_5)
	.align		4
.L_5:
        /*001c*/ 	.word	index@(triton_per_fused__native_batch_norm_legit_relu_9)
        /*0020*/ 	.word	0x00000000


	//----- nvinfo : EIATTR_MIN_STACK_SIZE
	.align		4
.L_6:
        /*0024*/ 	.byte	0x04, 0x12
        /*0026*/ 	.short	(.L_8 - .L_7)
	.align		4
.L_7:
        /*0028*/ 	.word	index@(triton_per_fused__native_batch_norm_legit_relu_9)
        /*002c*/ 	.word	0x00000000
.L_8:


//--------------------- .nv.info.triton_per_fused__native_batch_norm_legit_relu_9 --------------------------
	.section	.nv.info.triton_per_fused__native_batch_norm_legit_relu_9,"",@"SHT_CUDA_INFO"
	.sectionflags	@""
	.align	4


	//----- nvinfo : EIATTR_CUDA_API_VERSION
	.align		4
        /*0000*/ 	.byte	0x04, 0x37
        /*0002*/ 	.short	(.L_10 - .L_9)
.L_9:
        /*0004*/ 	.word	0x0000007c


	//----- nvinfo : EIATTR_KPARAM_INFO
	.align		4
.L_10:
        /*0008*/ 	.byte	0x04, 0x17
        /*000a*/ 	.short	(.L_12 - .L_11)
.L_11:
        /*000c*/ 	.word	0x00000000
        /*0010*/ 	.short	0x0005
        /*0012*/ 	.short	0x0024
        /*0014*/ 	.byte	0x00, 0xf0, 0x11, 0x00


	//----- nvinfo : EIATTR_KPARAM_INFO
	.align		4
.L_12:
        /*0018*/ 	.byte	0x04, 0x17
        /*001a*/ 	.short	(.L_14 - .L_13)
.L_13:
        /*001c*/ 	.word	0x00000000
        /*0020*/ 	.short	0x0004
        /*0022*/ 	.short	0x0020
        /*0024*/ 	.byte	0x00, 0xf0, 0x11, 0x00


	//----- nvinfo : EIATTR_KPARAM_INFO
	.align		4
.L_14:
        /*0028*/ 	.byte	0x04, 0x17
        /*002a*/ 	.short	(.L_16 - .L_15)
.L_15:
        /*002c*/ 	.word	0x00000000
        /*0030*/ 	.short	0x0003
        /*0032*/ 	.short	0x0018
        /*0034*/ 	.byte	0x00, 0xf4, 0x21, 0x00


	//----- nvinfo : EIATTR_KPARAM_INFO
	.align		4
.L_16:
        /*0038*/ 	.byte	0x04, 0x17
        /*003a*/ 	.short	(.L_18 - .L_17)
.L_17:
        /*003c*/ 	.word	0x00000000
        /*0040*/ 	.short	0x0002
        /*0042*/ 	.short	0x0010
        /*0044*/ 	.byte	0x00, 0xf4, 0x21, 0x00


	//----- nvinfo : EIATTR_KPARAM_INFO
	.align		4
.L_18:
        /*0048*/ 	.byte	0x04, 0x17
        /*004a*/ 	.short	(.L_20 - .L_19)
.L_19:
        /*004c*/ 	.word	0x00000000
        /*0050*/ 	.short	0x0001
        /*0052*/ 	.short	0x0008
        /*0054*/ 	.byte	0x00, 0xf4, 0x21, 0x00


	//----- nvinfo : EIATTR_KPARAM_INFO
	.align		4
.L_20:
        /*0058*/ 	.byte	0x04, 0x17
        /*005a*/ 	.short	(.L_22 - .L_21)
.L_21:
        /*005c*/ 	.word	0x00000000
        /*0060*/ 	.short	0x0000
        /*0062*/ 	.short	0x0000
        /*0064*/ 	.byte	0x00, 0xf4, 0x21, 0x00


	//----- nvinfo : EIATTR_SPARSE_MMA_MASK
	.align		4
.L_22:
        /*0068*/ 	.byte	0x03, 0x50
        /*006a*/ 	.short	0x0000


	//----- nvinfo : EIATTR_MAXREG_COUNT
	.align		4
        /*006c*/ 	.byte	0x03, 0x1b
        /*006e*/ 	.short	0x00ff


	//----- nvinfo : EIATTR_COOP_GROUP_MASK_REGIDS
	.align		4
        /*0070*/ 	.byte	0x04, 0x29
        /*0072*/ 	.short	(.L_24 - .L_23)


	//   ....[0]....
.L_23:
        /*0074*/ 	.word	0xffffffff


	//   ....[1]....
        /*0078*/ 	.word	0xffffffff


	//   ....[2]....
        /*007c*/ 	.word	0xffffffff


	//   ....[3]....
        /*0080*/ 	.word	0xffffffff


	//----- nvinfo : EIATTR_COOP_GROUP_INSTR_OFFSETS
	.align		4
.L_24:
        /*0084*/ 	.byte	0x04, 0x28
        /*0086*/ 	.short	(.L_26 - .L_25)


	//   ....[0]....
.L_25:
        /*0088*/ 	.word	0x000001f0


	//   ....[1]....
        /*008c*/ 	.word	0x00000220


	//   ....[2]....
        /*0090*/ 	.word	0x00000320


	//   ....[3]....
        /*0094*/ 	.word	0x00000380


	//----- nvinfo : EIATTR_EXIT_INSTR_OFFSETS
	.align		4
.L_26:
        /*0098*/ 	.byte	0x04, 0x1c
        /*009a*/ 	.short	(.L_28 - .L_27)


	//   ....[0]....
.L_27:
        /*009c*/ 	.word	0x00000530


	//   ....[1]....
        /*00a0*/ 	.word	0x00000560


	//----- nvinfo : EIATTR_REQNTID
	.align		4
.L_28:
        /*00a4*/ 	.byte	0x04, 0x10
        /*00a6*/ 	.short	(.L_30 - .L_29)
.L_29:
        /*00a8*/ 	.word	0x00000080
        /*00ac*/ 	.word	0x00000001
        /*00b0*/ 	.word	0x00000001


	//----- nvinfo : EIATTR_CBANK_PARAM_SIZE
	.align		4
.L_30:
        /*00b4*/ 	.byte	0x03, 0x19
        /*00b6*/ 	.short	0x0028


	//----- nvinfo : EIATTR_PARAM_CBANK
	.align		4
        /*00b8*/ 	.byte	0x04, 0x0a
        /*00ba*/ 	.short	(.L_32 - .L_31)
	.align		4
.L_31:
        /*00bc*/ 	.word	index@(.nv.constant0.triton_per_fused__native_batch_norm_legit_relu_9)
        /*00c0*/ 	.short	0x0210
        /*00c2*/ 	.short	0x0028


	//----- nvinfo : EIATTR_SW_WAR
	.align		4
.L_32:
        /*00c4*/ 	.byte	0x04, 0x36
        /*00c6*/ 	.short	(.L_34 - .L_33)
.L_33:
        /*00c8*/ 	.word	0x00000008
.L_34:


//--------------------- .nv.callgraph             --------------------------
	.section	.nv.callgraph,"",@"SHT_CUDA_CALLGRAPH"
	.align	4
	.sectionentsize	8
	.align		4
        /*0000*/ 	.word	0x00000000
	.align		4
        /*0004*/ 	.word	0xffffffff
	.align		4
        /*0008*/ 	.word	0x00000000
	.align		4
        /*000c*/ 	.word	0xfffffffe
	.align		4
        /*0010*/ 	.word	0x00000000
	.align		4
        /*0014*/ 	.word	0xfffffffd
	.align		4
        /*0018*/ 	.word	0x00000000
	.align		4
        /*001c*/ 	.word	0xfffffffc


//--------------------- .nv.constant4             --------------------------
	.section	.nv.constant4,"a",@progbits
	.align	8
	.align		8
.nv.constant4:
        /*0000*/ 	.dword	_$_str


//--------------------- .text.triton_per_fused__native_batch_norm_legit_relu_9 --------------------------
	.section	.text.triton_per_fused__native_batch_norm_legit_relu_9,"ax",@progbits
	.sectionflags	@"SHF_BARRIERS=1"
	.align	128
        .global         triton_per_fused__native_batch_norm_legit_relu_9
        .type           triton_per_fused__native_batch_norm_legit_relu_9,@function
        .size           triton_per_fused__native_batch_norm_legit_relu_9,(.L_x_1 - triton_per_fused__native_batch_norm_legit_relu_9)
        .other          triton_per_fused__native_batch_norm_legit_relu_9,@"STO_CUDA_ENTRY STV_DEFAULT"
triton_per_fused__native_batch_norm_legit_relu_9:
.text.triton_per_fused__native_batch_norm_legit_relu_9:
[----:B------:R-:W0:Y:S02]  /*0000*/  LDC R1, c[0x0][0x28] ;  /* 0x00000a00ff017b82 */ /* 0x000e240000000800 */
[----:B------:R-:W1:Y:S01]  /*0010*/  S2R R9, SR_TID.X ;  /* 0x0000000000097919 */ /* 0x000e620000002100 */
[----:B------:R-:W2:Y:S01]  /*0020*/  LDC.64 R10, c[0x0][0x210] ;  /* 0x00008400ff0a7b82 */ /* 0x000ea20000000a00 */
[----:B------:R-:W-:Y:S01]  /*0030*/  CS2R R6, SRZ ;  /* 0x0000000000067805 */ /* 0x000fe2000001ff00 */
[----:B------:R-:W-:Y:S01]  /*0040*/  ULDC.64 UR6, c[0x0][0x208] ;  /* 0x0000820000067ab9 */ /* 0x000fe20000000a00 */
[----:B------:R-:W3:Y:S01]  /*0050*/  S2R R0, SR_CTAID.X ;  /* 0x0000000000007919 */ /* 0x000ee20000002500 */
[----:B-1----:R-:W-:Y:S01]  /*0060*/  SHF.R.U32.HI R3, RZ, 0x2, R9 ;  /* 0x00000002ff037819 */ /* 0x002fe20000011609 */
[----:B------:R-:W-:Y:S02]  /*0070*/  IMAD.SHL.U32 R2, R9, 0x4, RZ ;  /* 0x0000000409027824 */ /* 0x000fe400078e00ff */
[----:B---3--:R-:W-:Y:S01]  /*0080*/  IMAD.SHL.U32 R0, R0, 0x20, RZ ;  /* 0x0000002000007824 */ /* 0x008fe200078e00ff */
[----:B------:R-:W-:Y:S02]  /*0090*/  SGXT.U32 R3, R3, 0x5 ;  /* 0x000000050303781a */ /* 0x000fe40000000000 */
[----:B------:R-:W-:-:S02]  /*00a0*/  LOP3.LUT R5, R2, 0xc, RZ, 0xc0, !PT ;  /* 0x0000000c02057812 */ /* 0x000fc400078ec0ff */
[----:B------:R-:W-:-:S04]  /*00b0*/  LOP3.LUT R8, R0, R3, RZ, 0xfc, !PT ;  /* 0x0000000300087212 */ /* 0x000fc800078efcff */
[C---:B------:R-:W-:Y:S02]  /*00c0*/  ISETP.GE.AND P1, PT, R8.reuse, 0x300, PT ;  /* 0x000003000800780c */ /* 0x040fe40003f26270 */
[----:B------:R-:W-:Y:S02]  /*00d0*/  LEA R8, R8, R5, 0x4 ;  /* 0x0000000508087211 */ /* 0x000fe400078e20ff */
[----:B------:R-:W-:-:S03]  /*00e0*/  CS2R R4, SRZ ;  /* 0x0000000000047805 */ /* 0x000fc6000001ff00 */
[----:B--2---:R-:W-:-:S06]  /*00f0*/  IMAD.WIDE R10, R8, 0x4, R10 ;  /* 0x00000004080a7825 */ /* 0x004fcc00078e020a */
[----:B------:R-:W2:Y:S01]  /*0100*/  @!P1 LDG.E.128 R4, desc[UR6][R10.64] ;  /* 0x000000060a049981 */ /* 0x000ea2000c1e1d00 */
[----:B------:R-:W1:Y:S01]  /*0110*/  S2UR UR5, SR_CgaCtaId ;  /* 0x00000000000579c3 */ /* 0x000e620000008800 */
[----:B------:R-:W-:Y:S01]  /*0120*/  UMOV UR4, 0x400 ;  /* 0x0000040000047882 */ /* 0x000fe20000000000 */
[----:B------:R-:W-:Y:S01]  /*0130*/  HFMA2.MMA R22, -RZ, RZ, 1.375, 0 ;  /* 0x3d800000ff167435 */ /* 0x000fe200000001ff */
[----:B------:R-:W-:Y:S01]  /*0140*/  LOP3.LUT P0, RZ, R9, 0x60, RZ, 0xc0, !PT ;  /* 0x0000006009ff7812 */ /* 0x000fe2000780c0ff */
[----:B-1----:R-:W-:-:S06]  /*0150*/  UPRMT UR4, UR5, 0x654, UR4 ;  /* 0x0000065405047896 */ /* 0x002fcc0008000004 */
[----:B------:R-:W-:Y:S02]  /*0160*/  LEA R17, R3, UR4, 0x2 ;  /* 0x0000000403117c11 */ /* 0x000fe4000f8e10ff */
[----:B--2---:R-:W-:Y:S02]  /*0170*/  SEL R4, R4, RZ, !P1 ;  /* 0x000000ff04047207 */ /* 0x004fe40004800000 */
[----:B------:R-:W-:Y:S02]  /*0180*/  SEL R5, R5, RZ, !P1 ;  /* 0x000000ff05057207 */ /* 0x000fe40004800000 */
[----:B------:R-:W-:Y:S02]  /*0190*/  SEL R2, R6, RZ, !P1 ;  /* 0x000000ff06027207 */ /* 0x000fe40004800000 */
[----:B------:R-:W-:Y:S01]  /*01a0*/  SEL R12, R7, RZ, !P1 ;  /* 0x000000ff070c7207 */ /* 0x000fe20004800000 */
[----:B------:R-:W-:-:S04]  /*01b0*/  FADD R13, R4, R5 ;  /* 0x00000005040d7221 */ /* 0x000fc80000000000 */
[----:B------:R-:W-:-:S04]  /*01c0*/  FADD R13, R2, R13 ;  /* 0x0000000d020d7221 */ /* 0x000fc80000000000 */
[----:B------:R-:W-:-:S05]  /*01d0*/  FADD R13, R12, R13 ;  /* 0x0000000d0c0d7221 */ /* 0x000fca0000000000 */
[----:B------:R-:W-:-:S05]  /*01e0*/  FSEL R13, R13, RZ, !P1 ;  /* 0x000000ff0d0d7208 */ /* 0x000fca0004800000 */
[----:B------:R-:W1:Y:S02]  /*01f0*/  SHFL.BFLY PT, R6, R13, 0x2, 0x1f ;  /* 0x0c401f000d067f89 */ /* 0x000e6400000e0000 */
[----:B-1----:R-:W-:Y:S01]  /*0200*/  FADD R14, R13, R6 ;  /* 0x000000060d0e7221 */ /* 0x002fe20000000000 */
[----:B------:R-:W-:-:S04]  /*0210*/  LOP3.LUT R13, R0, 0x1f, R9, 0xf8, !PT ;  /* 0x0000001f000d7812 */ /* 0x000fc800078ef809 */
[----:B------:R-:W1:Y:S01]  /*0220*/  SHFL.BFLY PT, R7, R14, 0x1, 0x1f ;  /* 0x0c201f000e077f89 */ /* 0x000e6200000e0000 */
[----:B------:R-:W-:Y:S01]  /*0230*/  ISETP.LT.AND P0, PT, R13, 0x300, !P0 ;  /* 0x000003000d00780c */ /* 0x000fe20004701270 */
[----:B-1----:R-:W-:Y:S02]  /*0240*/  FADD R16, R14, R7 ;  /* 0x000000070e107221 */ /* 0x002fe40000000000 */
[----:B------:R-:W1:Y:S02]  /*0250*/  LDC.64 R14, c[0x0][0x220] ;  /* 0x00008800ff0e7b82 */ /* 0x000e640000000a00 */
[C---:B------:R-:W-:Y:S01]  /*0260*/  FFMA R6, R16.reuse, -0.0625, R5 ;  /* 0xbd80000010067823 */ /* 0x040fe20000000005 */
[C---:B------:R-:W-:Y:S01]  /*0270*/  FFMA R7, R16.reuse, -0.0625, R4 ;  /* 0xbd80000010077823 */ /* 0x040fe20000000004 */
[C---:B------:R-:W-:Y:S01]  /*0280*/  FFMA R10, R16.reuse, -0.0625, R2 ;  /* 0xbd800000100a7823 */ /* 0x040fe20000000002 */
[----:B------:R-:W-:Y:S01]  /*0290*/  FFMA R11, R16, -0.0625, R12 ;  /* 0xbd800000100b7823 */ /* 0x000fe2000000000c */
[----:B------:R-:W-:Y:S01]  /*02a0*/  FMUL R4, R6, R6 ;  /* 0x0000000606047220 */ /* 0x000fe20000400000 */
[----:B------:R-:W-:Y:S03]  /*02b0*/  STS [R17], R16 ;  /* 0x0000001011007388 */ /* 0x000fe60000000800 */
[----:B------:R-:W-:-:S04]  /*02c0*/  FFMA R5, R7, R7, R4 ;  /* 0x0000000707057223 */ /* 0x000fc80000000004 */
[----:B------:R-:W-:-:S04]  /*02d0*/  FFMA R2, R10, R10, R5 ;  /* 0x0000000a0a027223 */ /* 0x000fc80000000005 */
[----:B------:R-:W-:-:S05]  /*02e0*/  FFMA R2, R11, R11, R2 ;  /* 0x0000000b0b027223 */ /* 0x000fca0000000002 */
[----:B------:R-:W-:Y:S01]  /*02f0*/  FSEL R4, R2, RZ, !P1 ;  /* 0x000000ff02047208 */ /* 0x000fe20004800000 */
[----:B-1----:R-:W-:Y:S01]  /*0300*/  IMAD.WIDE R14, R8, 0x4, R14 ;  /* 0x00000004080e7825 */ /* 0x002fe200078e020e */
[----:B------:R-:W-:-:S03]  /*0310*/  LOP3.LUT R2, R9, 0x1f, RZ, 0xc0, !PT ;  /* 0x0000001f09027812 */ /* 0x000fc600078ec0ff */
[----:B------:R-:W1:Y:S01]  /*0320*/  SHFL.BFLY PT, R5, R4, 0x2, 0x1f ;  /* 0x0c401f0004057f89 */ /* 0x000e6200000e0000 */
[----:B------:R-:W-:Y:S02]  /*0330*/  LEA R18, R2, UR4, 0x2 ;  /* 0x0000000402127c11 */ /* 0x000fe4000f8e10ff */
[----:B------:R-:W2:Y:S08]  /*0340*/  LDC.64 R2, c[0x0][0x218] ;  /* 0x00008600ff027b82 */ /* 0x000eb00000000a00 */
[----:B------:R-:W-:Y:S01]  /*0350*/  BAR.SYNC.DEFER_BLOCKING 0x0 ;  /* 0x0000000000007b1d */ /* 0x000fe20000010000 */
[----:B-1----:R-:W-:Y:S01]  /*0360*/  FADD R5, R4, R5 ;  /* 0x0000000504057221 */ /* 0x002fe20000000000 */
[----:B--2---:R-:W-:-:S04]  /*0370*/  IMAD.WIDE R2, R13, 0x4, R2 ;  /* 0x000000040d027825 */ /* 0x004fc800078e0202 */
[----:B------:R-:W1:Y:S02]  /*0380*/  SHFL.BFLY PT, R12, R5, 0x1, 0x1f ;  /* 0x0c201f00050c7f89 */ /* 0x000e6400000e0000 */
[----:B-1----:R-:W-:Y:S02]  /*0390*/  FADD R20, R5, R12 ;  /* 0x0000000c05147221 */ /* 0x002fe40000000000 */
[----:B------:R-:W-:Y:S01]  /*03a0*/  LDS R12, [R18] ;  /* 0x00000000120c7984 */ /* 0x000fe20000000800 */
[----:B------:R-:W1:Y:S01]  /*03b0*/  LDC.64 R4, c[0x0][0x228] ;  /* 0x00008a00ff047b82 */ /* 0x000e620000000a00 */
[----:B------:R-:W-:-:S07]  /*03c0*/  FFMA R21, R20, R22, 9.9999997473787516356e-06 ;  /* 0x3727c5ac14157423 */ /* 0x000fce0000000016 */
[----:B------:R-:W-:Y:S06]  /*03d0*/  BAR.SYNC.DEFER_BLOCKING 0x0 ;  /* 0x0000000000007b1d */ /* 0x000fec0000010000 */
[----:B------:R-:W2:Y:S02]  /*03e0*/  MUFU.RSQ R21, R21 ;  /* 0x0000001500157308 */ /* 0x000ea40000001400 */
[-C--:B--2---:R-:W-:Y:S01]  /*03f0*/  FMUL R7, R7, R21.reuse ;  /* 0x0000001507077220 */ /* 0x084fe20000400000 */
[-C--:B------:R-:W-:Y:S01]  /*0400*/  FMUL R6, R6, R21.reuse ;  /* 0x0000001506067220 */ /* 0x080fe20000400000 */
[-C--:B------:R-:W-:Y:S01]  /*0410*/  FMUL R10, R10, R21.reuse ;  /* 0x000000150a0a7220 */ /* 0x080fe20000400000 */
[----:B------:R-:W-:Y:S01]  /*0420*/  STS [R17], R20 ;  /* 0x0000001411007388 */ /* 0x000fe20000000800 */
[----:B------:R-:W-:Y:S01]  /*0430*/  FMUL R11, R11, R21 ;  /* 0x000000150b0b7220 */ /* 0x000fe20000400000 */
[----:B------:R-:W-:Y:S01]  /*0440*/  BAR.SYNC.DEFER_BLOCKING 0x0 ;  /* 0x0000000000007b1d */ /* 0x000fe20000010000 */
[----:B------:R-:W-:Y:S01]  /*0450*/  FSETP.GEU.AND P2, PT, R7, RZ, PT ;  /* 0x000000ff0700720b */ /* 0x000fe20003f4e000 */
[----:B-1----:R-:W-:Y:S01]  /*0460*/  IMAD.WIDE R4, R13, 0x4, R4 ;  /* 0x000000040d047825 */ /* 0x002fe200078e0204 */
[----:B------:R-:W-:-:S02]  /*0470*/  FSETP.GEU.AND P3, PT, R6, RZ, PT ;  /* 0x000000ff0600720b */ /* 0x000fc40003f6e000 */
[----:B------:R-:W-:Y:S02]  /*0480*/  FSETP.GEU.AND P4, PT, R10, RZ, PT ;  /* 0x000000ff0a00720b */ /* 0x000fe40003f8e000 */
[----:B------:R-:W-:Y:S02]  /*0490*/  FSETP.GEU.AND P5, PT, R11, RZ, PT ;  /* 0x000000ff0b00720b */ /* 0x000fe40003fae000 */
[----:B------:R-:W-:Y:S02]  /*04a0*/  FSEL R8, R7, RZ, P2 ;  /* 0x000000ff07087208 */ /* 0x000fe40001000000 */
[----:B------:R-:W-:Y:S02]  /*04b0*/  FSEL R9, R6, RZ, P3 ;  /* 0x000000ff06097208 */ /* 0x000fe40001800000 */
[----:B------:R-:W-:Y:S02]  /*04c0*/  FSEL R10, R10, RZ, P4 ;  /* 0x000000ff0a0a7208 */ /* 0x000fe40002000000 */
[----:B------:R-:W-:Y:S01]  /*04d0*/  FSEL R11, R11, RZ, P5 ;  /* 0x000000ff0b0b7208 */ /* 0x000fe20002800000 */
[----:B------:R-:W1:Y:S04]  /*04e0*/  LDS R19, [R18] ;  /* 0x0000000012137984 */ /* 0x000e680000000800 */
[----:B------:R2:W-:Y:S01]  /*04f0*/  @!P1 STG.E.128 desc[UR6][R14.64], R8 ;  /* 0x000000080e009986 */ /* 0x0005e2000c101d06 */
[----:B-1----:R-:W-:-:S06]  /*0500*/  FFMA R19, R19, R22, 9.9999997473787516356e-06 ;  /* 0x3727c5ac13137423 */ /* 0x002fcc0000000016 */
[----:B------:R-:W1:Y:S02]  /*0510*/  MUFU.RSQ R19, R19 ;  /* 0x0000001300137308 */ /* 0x000e640000001400 */
[----:B-1----:R2:W-:Y:S01]  /*0520*/  @P0 STG.E desc[UR6][R4.64], R19 ;  /* 0x0000001304000986 */ /* 0x0025e2000c101906 */
[----:B------:R-:W-:Y:S05]  /*0530*/  @!P0 EXIT ;  /* 0x000000000000894d */ /* 0x000fea0003800000 */
[----:B--2---:R-:W-:-:S05]  /*0540*/  FMUL R5, R12, 0.0625 ;  /* 0x3d8000000c057820 */ /* 0x004fca0000400000 */
[----:B------:R-:W-:Y:S01]  /*0550*/  STG.E desc[UR6][R2.64], R5 ;  /* 0x0000000502007986 */ /* 0x000fe2000c101906 */
[----:B------:R-:W-:Y:S05]  /*0560*/  EXIT ;  /* 0x000000000000794d */ /* 0x000fea0003800000 */
.L_x_0:
[----:B------:R-:W-:-:S00]  /*0570*/  BRA `(.L_x_0) ;  /* 0xfffffffc00fc7947 */ /* 0x000fc0000383ffff */
[----:B------:R-:W-:-:S00]  /*0580*/  NOP ;  /* 0x0000000000007918 */ /* 0x000fc00000000000 */
[----:B------:R-:W-:-:S00]  /*0590*/  NOP ;  /* 0x0000000000007918 */ /* 0x000fc00000000000 */
[----:B------:R-:W-:-:S00]  /*05a0*/  NOP ;  /* 0x0000000000007918 */ /* 0x000fc00000000000 */
[----:B------:R-:W-:-:S00]  /*05b0*/  NOP ;  /* 0x0000000000007918 */ /* 0x000fc00000000000 */
[----:B------:R-:W-:-:S00]  /*05c0*/  NOP ;  /* 0x0000000000007918 */ /* 0x000fc00000000000 */
[----:B------:R-:W-:-:S00]  /*05d0*/  NOP ;  /* 0x0000000000007918 */ /* 0x000fc00000000000 */
[----:B------:R-:W-:-:S00]  /*05e0*/  NOP ;  /* 0x0000000000007918 */ /* 0x000fc00000000000 */
[----:B------:R-:W-:-:S00]  /*05f0*/  NOP ;  /* 0x0000000000007918 */ /* 0x000fc00000000000 */
.L_x_1:


//--------------------- .nv.global.init           --------------------------
	.section	.nv.global.init,"aw",@progbits
.nv.global.init:
	.type		_$_str,@object
	.size		_$_str,(.L_0 - _$_str)
_$_str:
        /*0000*/ 	.byte	0x5f, 0x5f, 0x43, 0x55, 0x44, 0x41, 0x5f, 0x46, 0x54, 0x5a, 0x00
.L_0:


//--------------------- .nv.shared.triton_per_fused__native_batch_norm_legit_relu_9 --------------------------
	.section	.nv.shared.triton_per_fused__native_batch_norm_legit_relu_9,"aw",@nobits
	.sectionflags	@""
	.align	16
	.zero		1024


//--------------------- .nv.constant0.triton_per_fused__native_batch_norm_legit_relu_9 --------------------------
	.section	.nv.constant0.triton_per_fused__native_batch_norm_legit_relu_9,"a",@progbits
	.sectionflags	@""
	.align	4
.nv.constant0.triton_per_fused__native_batch_norm_legit_relu_9:
	.zero		568
